//
// Generated by NVIDIA NVVM Compiler
//
// Compiler Build ID: CL-36424714
// Cuda compilation tools, release 13.0, V13.0.88
// Based on NVVM 20.0.0
//

.version 9.0
.target sm_100
.address_size 64

	// .globl	_Z11adjacentAddPiS_i

.visible .entry _Z11adjacentAddPiS_i(
	.param .u64 .ptr .align 1 _Z11adjacentAddPiS_i_param_0,
	.param .u64 .ptr .align 1 _Z11adjacentAddPiS_i_param_1,
	.param .u32 _Z11adjacentAddPiS_i_param_2
)
{
	.reg .pred 	%p<2>;
	.reg .b32 	%r<10>;
	.reg .b64 	%rd<8>;

	ld.param.u64 	%rd1, [_Z11adjacentAddPiS_i_param_0];
	ld.param.u64 	%rd2, [_Z11adjacentAddPiS_i_param_1];
	ld.param.u32 	%r2, [_Z11adjacentAddPiS_i_param_2];
	mov.u32 	%r3, %ntid.x;
	mov.u32 	%r4, %ctaid.x;
	mov.u32 	%r5, %tid.x;
	mad.lo.s32 	%r1, %r3, %r4, %r5;
	add.s32 	%r6, %r2, -1;
	setp.ge.s32 	%p1, %r1, %r6;
	@%p1 bra 	$L__BB0_2;
	cvta.to.global.u64 	%rd3, %rd1;
	cvta.to.global.u64 	%rd4, %rd2;
	mul.wide.s32 	%rd5, %r1, 4;
	add.s64 	%rd6, %rd3, %rd5;
	ld.global.u32 	%r7, [%rd6];
	ld.global.u32 	%r8, [%rd6+4];
	add.s32 	%r9, %r8, %r7;
	add.s64 	%rd7, %rd4, %rd5;
	st.global.u32 	[%rd7], %r9;
$L__BB0_2:
	ret;

}


// ===== COMPILED SASS (sm_100) =====

	.target	sm_100

	.elftype	@"ET_EXEC"


//--------------------- .note.nv.tkinfo           --------------------------
	.section	.note.nv.tkinfo,"",@"SHT_NOTE"
	.sectionflags	@"SHF_NOTE_NV_TKINFO"
	.tkinfo
        /*0018*/ 	.word	0x00000002
        /*0030*/ 	.string	""
        /*0030*/ 	.string	"ptxas"
        /*0030*/ 	.string	"Cuda compilation tools, release 13.0, V13.0.88"
        /*0030*/ 	.string	"Build cuda_13.0.r13.0/compiler.36424714_0"
        /*0030*/ 	.string	"-arch sm_100 -m 64 "



//--------------------- .note.nv.cuinfo           --------------------------
	.section	.note.nv.cuinfo,"",@"SHT_NOTE"
	.sectionflags	@"SHF_NOTE_NV_CUINFO"
        /*0018*/ 	.short	0x0002
        /*001a*/ 	.short	0x0064
        /*001c*/ 	.short	0x0082
	.zero		2


//--------------------- .nv.info                  --------------------------
	.section	.nv.info,"",@"SHT_CUDA_INFO"
	.align	4


	//----- nvinfo : EIATTR_REGCOUNT
	.align		4
        /*0000*/ 	.byte	0x04, 0x2f
        /*0002*/ 	.short	(.L_1 - .L_0)
	.align		4
.L_0:
        /*0004*/ 	.word	index@(_Z11adjacentAddPiS_i)
        /*0008*/ 	.word	0x0000000c


	//----- nvinfo : EIATTR_FRAME_SIZE
	.align		4
.L_1:
        /*000c*/ 	.byte	0x04, 0x11
        /*000e*/ 	.short	(.L_3 - .L_2)
	.align		4
.L_2:
        /*0010*/ 	.word	index@(_Z11adjacentAddPiS_i)
        /*0014*/ 	.word	0x00000000


	//----- nvinfo : EIATTR_MIN_STACK_SIZE
	.align		4
.L_3:
        /*0018*/ 	.byte	0x04, 0x12
        /*001a*/ 	.short	(.L_5 - .L_4)
	.align		4
.L_4:
        /*001c*/ 	.word	index@(_Z11adjacentAddPiS_i)
        /*0020*/ 	.word	0x00000000
.L_5:


//--------------------- .nv.compat                --------------------------
	.section	.nv.compat,"",@"SHT_CUDA_COMPAT_INFO"
	.align	4
        /*0000*/ 	.byte	0x02, 0x09, 0x00, 0x00, 0x02, 0x02, 0x01, 0x00, 0x02, 0x05, 0x05, 0x00, 0x03, 0x07, 0x01, 0x01
        /*0010*/ 	.byte	0x02, 0x03, 0x00, 0x00, 0x02, 0x06, 0x01, 0x00, 0x04, 0x0b, 0x08, 0x00, 0x09, 0x00, 0x00, 0x00
        /*0020*/ 	.byte	0x00, 0x00, 0x00, 0x00


//--------------------- .nv.info._Z11adjacentAddPiS_i --------------------------
	.section	.nv.info._Z11adjacentAddPiS_i,"",@"SHT_CUDA_INFO"
	.sectionflags	@""
	.align	4


	//----- nvinfo : EIATTR_CUDA_API_VERSION
	.align		4
        /*0000*/ 	.byte	0x04, 0x37
        /*0002*/ 	.short	(.L_7 - .L_6)
.L_6:
        /*0004*/ 	.word	0x00000082


	//----- nvinfo : EIATTR_KPARAM_INFO
	.align		4
.L_7:
        /*0008*/ 	.byte	0x04, 0x17
        /*000a*/ 	.short	(.L_9 - .L_8)
.L_8:
        /*000c*/ 	.word	0x00000000
        /*0010*/ 	.short	0x0002
        /*0012*/ 	.short	0x0010
        /*0014*/ 	.byte	0x00, 0xf0, 0x11, 0x00


	//----- nvinfo : EIATTR_KPARAM_INFO
	.align		4
.L_9:
        /*0018*/ 	.byte	0x04, 0x17
        /*001a*/ 	.short	(.L_11 - .L_10)
.L_10:
        /*001c*/ 	.word	0x00000000
        /*0020*/ 	.short	0x0001
        /*0022*/ 	.short	0x0008
        /*0024*/ 	.byte	0x00, 0xf5, 0x21, 0x00


	//----- nvinfo : EIATTR_KPARAM_INFO
	.align		4
.L_11:
        /*0028*/ 	.byte	0x04, 0x17
        /*002a*/ 	.short	(.L_13 - .L_12)
.L_12:
        /*002c*/ 	.word	0x00000000
        /*0030*/ 	.short	0x0000
        /*0032*/ 	.short	0x0000
        /*0034*/ 	.byte	0x00, 0xf5, 0x21, 0x00


	//----- nvinfo : EIATTR_SPARSE_MMA_MASK
	.align		4
.L_13:
        /*0038*/ 	.byte	0x03, 0x50
        /*003a*/ 	.short	0x0000


	//----- nvinfo : EIATTR_MAXREG_COUNT
	.align		4
        /*003c*/ 	.byte	0x03, 0x1b
        /*003e*/ 	.short	0x00ff


	//----- nvinfo : EIATTR_MERCURY_ISA_VERSION
	.align		4
        /*0040*/ 	.byte	0x03, 0x5f
        /*0042*/ 	.short	0x0101


	//----- nvinfo : EIATTR_VRC_CTA_INIT_COUNT
	.align		4
        /*0044*/ 	.byte	0x02, 0x4a
	.zero		1
	.zero		1


	//----- nvinfo : EIATTR_EXIT_INSTR_OFFSETS
	.align		4
        /*0048*/ 	.byte	0x04, 0x1c
        /*004a*/ 	.short	(.L_15 - .L_14)


	//   ....[0]....
.L_14:
        /*004c*/ 	.word	0x00000080


	//   ....[1]....
        /*0050*/ 	.word	0x00000120


	//----- nvinfo : EIATTR_CBANK_PARAM_SIZE
	.align		4
.L_15:
        /*0054*/ 	.byte	0x03, 0x19
        /*0056*/ 	.short	0x0014


	//----- nvinfo : EIATTR_PARAM_CBANK
	.align		4
        /*0058*/ 	.byte	0x04, 0x0a
        /*005a*/ 	.short	(.L_17 - .L_16)
	.align		4
.L_16:
        /*005c*/ 	.word	index@(.nv.constant0._Z11adjacentAddPiS_i)
        /*0060*/ 	.short	0x0380
        /*0062*/ 	.short	0x0014


	//----- nvinfo : EIATTR_SW_WAR
	.align		4
.L_17:
        /*0064*/ 	.byte	0x04, 0x36
        /*0066*/ 	.short	(.L_19 - .L_18)
.L_18:
        /*0068*/ 	.word	0x00000008
.L_19:


//--------------------- .nv.callgraph             --------------------------
	.section	.nv.callgraph,"",@"SHT_CUDA_CALLGRAPH"
	.align	4
	.sectionentsize	8
	.align		4
        /*0000*/ 	.word	0x00000000
	.align		4
        /*0004*/ 	.word	0xffffffff
	.align		4
        /*0008*/ 	.word	0x00000000
	.align		4
        /*000c*/ 	.word	0xfffffffe
	.align		4
        /*0010*/ 	.word	0x00000000
	.align		4
        /*0014*/ 	.word	0xfffffffd
	.align		4
        /*0018*/ 	.word	0x00000000
	.align		4
        /*001c*/ 	.word	0xfffffffc


//--------------------- .text._Z11adjacentAddPiS_i --------------------------
	.section	.text._Z11adjacentAddPiS_i,"ax",@progbits
	.align	128
        .global         _Z11adjacentAddPiS_i
        .type           _Z11adjacentAddPiS_i,@function
        .size           _Z11adjacentAddPiS_i,(.L_x_1 - _Z11adjacentAddPiS_i)
        .other          _Z11adjacentAddPiS_i,@"STO_CUDA_ENTRY STV_DEFAULT"
_Z11adjacentAddPiS_i:
.text._Z11adjacentAddPiS_i:
[----:B------:R-:W-:Y:S01]  /*0000*/  LDC R1, c[0x0][0x37c] ;  /* 0x0000df00ff017b82 */ /* 0x000fe20000000800 */
[----:B------:R-:W0:Y:S01]  /*0010*/  S2R R7, SR_CTAID.X ;  /* 0x0000000000077919 */ /* 0x000e220000002500 */
[----:B------:R-:W1:Y:S01]  /*0020*/  LDCU UR4, c[0x0][0x390] ;  /* 0x00007200ff0477ac */ /* 0x000e620008000800 */
[----:B------:R-:W0:Y:S01]  /*0030*/  S2R R0, SR_TID.X ;  /* 0x0000000000007919 */ /* 0x000e220000002100 */
[----:B------:R-:W0:Y:S01]  /*0040*/  LDCU UR5, c[0x0][0x360] ;  /* 0x00006c00ff0577ac */ /* 0x000e220008000800 */
[----:B-1----:R-:W-:Y:S01]  /*0050*/  UIADD3 UR4, UPT, UPT, UR4, -0x1, URZ ;  /* 0xffffffff04047890 */ /* 0x002fe2000fffe0ff */
[----:B0-----:R-:W-:-:S05]  /*0060*/  IMAD R7, R7, UR5, R0 ;  /* 0x0000000507077c24 */ /* 0x001fca000f8e0200 */
[----:B------:R-:W-:-:S13]  /*0070*/  ISETP.GE.AND P0, PT, R7, UR4, PT ;  /* 0x0000000407007c0c */ /* 0x000fda000bf06270 */
[----:B------:R-:W-:Y:S05]  /*0080*/  @P0 EXIT ;  /* 0x000000000000094d */ /* 0x000fea0003800000 */
[----:B------:R-:W0:Y:S01]  /*0090*/  LDC.64 R2, c[0x0][0x380] ;  /* 0x0000e000ff027b82 */ /* 0x000e220000000a00 */
[----:B------:R-:W1:Y:S07]  /*00a0*/  LDCU.64 UR4, c[0x0][0x358] ;  /* 0x00006b00ff0477ac */ /* 0x000e6e0008000a00 */
[----:B------:R-:W2:Y:S01]  /*00b0*/  LDC.64 R4, c[0x0][0x388] ;  /* 0x0000e200ff047b82 */ /* 0x000ea20000000a00 */
[----:B0-----:R-:W-:-:S05]  /*00c0*/  IMAD.WIDE R2, R7, 0x4, R2 ;  /* 0x0000000407027825 */ /* 0x001fca00078e0202 */
[----:B-1----:R-:W3:Y:S04]  /*00d0*/  LDG.E R0, desc[UR4][R2.64] ;  /* 0x0000000402007981 */ /* 0x002ee8000c1e1900 */
[----:B------:R-:W3:Y:S01]  /*00e0*/  LDG.E R9, desc[UR4][R2.64+0x4] ;  /* 0x0000040402097981 */ /* 0x000ee2000c1e1900 */
[----:B--2---:R-:W-:Y:S01]  /*00f0*/  IMAD.WIDE R4, R7, 0x4, R4 ;  /* 0x0000000407047825 */ /* 0x004fe200078e0204 */
[----:B---3--:R-:W-:-:S05]  /*0100*/  IADD3 R9, PT, PT, R0, R9, RZ ;  /* 0x0000000900097210 */ /* 0x008fca0007ffe0ff */
[----:B------:R-:W-:Y:S01]  /*0110*/  STG.E desc[UR4][R4.64], R9 ;  /* 0x0000000904007986 */ /* 0x000fe2000c101904 */
[----:B------:R-:W-:Y:S05]  /*0120*/  EXIT ;  /* 0x000000000000794d */ /* 0x000fea0003800000 */
.L_x_0:
[----:B------:R-:W-:-:S00]  /*0130*/  BRA `(.L_x_0) ;  /* 0xfffffffc00fc7947 */ /* 0x000fc0000383ffff */
[----:B------:R-:W-:-:S00]  /*0140*/  NOP ;  /* 0x0000000000007918 */ /* 0x000fc00000000000 */
        /* <DEDUP_REMOVED lines=11> */
.L_x_1:


//--------------------- .nv.shared.reserved.0     --------------------------
	.section	.nv.shared.reserved.0,"aw",@nobits
	.weak		__nv_reservedSMEM_offset_0_alias
	.size		__nv_reservedSMEM_offset_0_alias, 0, 64
	.other		__nv_reservedSMEM_offset_0_alias,@"STO_CUDA_RESERVED_SHARED STV_DEFAULT"
__nv_reservedSMEM_offset_0_alias:
	.zero		0
	.zero		64


//--------------------- .nv.constant0._Z11adjacentAddPiS_i --------------------------
	.section	.nv.constant0._Z11adjacentAddPiS_i,"a",@progbits
	.sectionflags	@""
	.align	4
.nv.constant0._Z11adjacentAddPiS_i:
	.zero		916


//--------------------- SYMBOLS --------------------------

	.type		.nv.reservedSmem.offset0,@object
	.size		.nv.reservedSmem.offset0,0x4
